	.headerflags	@"EF_CUDA_TEXMODE_UNIFIED EF_CUDA_64BIT_ADDRESS EF_CUDA_ACCELERATORS EF_CUDA_SM90 EF_CUDA_VIRTUAL_SM(EF_CUDA_SM90)"
	.elftype	@"ET_EXEC"


//--------------------- .nv.info                  --------------------------
	.section	.nv.info,"",@"SHT_CUDA_INFO"
	.align	4


	//----- nvinfo : EIATTR_REGCOUNT
	.align		4
        /*0000*/ 	.byte	0x04, 0x2f
        /*0002*/ 	.short	(.L_3 - .L_2)
	.align		4
.L_2:
        /*0004*/ 	.word	index@(triton_poi_fused__native_batch_norm_legit_no_training_cat_relu_unfold_0)
        /*0008*/ 	.word	0x00000020


	//----- nvinfo : EIATTR_MIN_STACK_SIZE
	.align		4
.L_3:
        /*000c*/ 	.byte	0x04, 0x12
        /*000e*/ 	.short	(.L_5 - .L_4)
	.align		4
.L_4:
        /*0010*/ 	.word	index@(triton_poi_fused__native_batch_norm_legit_no_training_cat_relu_unfold_0)
        /*0014*/ 	.word	0x00000000


	//----- nvinfo : EIATTR_FRAME_SIZE
	.align		4
.L_5:
        /*0018*/ 	.byte	0x04, 0x11
        /*001a*/ 	.short	(.L_7 - .L_6)
	.align		4
.L_6:
        /*001c*/ 	.word	index@(triton_poi_fused__native_batch_norm_legit_no_training_cat_relu_unfold_0)
        /*0020*/ 	.word	0x00000000


	//----- nvinfo : EIATTR_MIN_STACK_SIZE
	.align		4
.L_7:
        /*0024*/ 	.byte	0x04, 0x12
        /*0026*/ 	.short	(.L_9 - .L_8)
	.align		4
.L_8:
        /*0028*/ 	.word	index@(triton_poi_fused__native_batch_norm_legit_no_training_cat_relu_unfold_0)
        /*002c*/ 	.word	0x00000000
.L_9:


//--------------------- .nv.info.triton_poi_fused__native_batch_norm_legit_no_training_cat_relu_unfold_0 --------------------------
	.section	.nv.info.triton_poi_fused__native_batch_norm_legit_no_training_cat_relu_unfold_0,"",@"SHT_CUDA_INFO"
	.sectionflags	@""
	.align	4


	//----- nvinfo : EIATTR_CUDA_API_VERSION
	.align		4
        /*0000*/ 	.byte	0x04, 0x37
        /*0002*/ 	.short	(.L_11 - .L_10)
.L_10:
        /*0004*/ 	.word	0x0000007c


	//----- nvinfo : EIATTR_KPARAM_INFO
	.align		4
.L_11:
        /*0008*/ 	.byte	0x04, 0x17
        /*000a*/ 	.short	(.L_13 - .L_12)
.L_12:
        /*000c*/ 	.word	0x00000000
        /*0010*/ 	.short	0x000b
        /*0012*/ 	.short	0x0058
        /*0014*/ 	.byte	0x00, 0xf0, 0x11, 0x00


	//----- nvinfo : EIATTR_KPARAM_INFO
	.align		4
.L_13:
        /*0018*/ 	.byte	0x04, 0x17
        /*001a*/ 	.short	(.L_15 - .L_14)
.L_14:
        /*001c*/ 	.word	0x00000000
        /*0020*/ 	.short	0x000a
        /*0022*/ 	.short	0x0050
        /*0024*/ 	.byte	0x00, 0xf4, 0x21, 0x00


	//----- nvinfo : EIATTR_KPARAM_INFO
	.align		4
.L_15:
        /*0028*/ 	.byte	0x04, 0x17
        /*002a*/ 	.short	(.L_17 - .L_16)
.L_16:
        /*002c*/ 	.word	0x00000000
        /*0030*/ 	.short	0x0009
        /*0032*/ 	.short	0x0048
        /*0034*/ 	.byte	0x00, 0xf4, 0x21, 0x00


	//----- nvinfo : EIATTR_KPARAM_INFO
	.align		4
.L_17:
        /*0038*/ 	.byte	0x04, 0x17
        /*003a*/ 	.short	(.L_19 - .L_18)
.L_18:
        /*003c*/ 	.word	0x00000000
        /*0040*/ 	.short	0x0008
        /*0042*/ 	.short	0x0040
        /*0044*/ 	.byte	0x00, 0xf4, 0x21, 0x00


	//----- nvinfo : EIATTR_KPARAM_INFO
	.align		4
.L_19:
        /*0048*/ 	.byte	0x04, 0x17
        /*004a*/ 	.short	(.L_21 - .L_20)
.L_20:
        /*004c*/ 	.word	0x00000000
        /*0050*/ 	.short	0x0007
        /*0052*/ 	.short	0x0038
        /*0054*/ 	.byte	0x00, 0xf4, 0x21, 0x00


	//----- nvinfo : EIATTR_KPARAM_INFO
	.align		4
.L_21:
        /*0058*/ 	.byte	0x04, 0x17
        /*005a*/ 	.short	(.L_23 - .L_22)
.L_22:
        /*005c*/ 	.word	0x00000000
        /*0060*/ 	.short	0x0006
        /*0062*/ 	.short	0x0030
        /*0064*/ 	.byte	0x00, 0xf4, 0x21, 0x00


	//----- nvinfo : EIATTR_KPARAM_INFO
	.align		4
.L_23:
        /*0068*/ 	.byte	0x04, 0x17
        /*006a*/ 	.short	(.L_25 - .L_24)
.L_24:
        /*006c*/ 	.word	0x00000000
        /*0070*/ 	.short	0x0005
        /*0072*/ 	.short	0x0028
        /*0074*/ 	.byte	0x00, 0xf4, 0x21, 0x00


	//----- nvinfo : EIATTR_KPARAM_INFO
	.align		4
.L_25:
        /*0078*/ 	.byte	0x04, 0x17
        /*007a*/ 	.short	(.L_27 - .L_26)
.L_26:
        /*007c*/ 	.word	0x00000000
        /*0080*/ 	.short	0x0004
        /*0082*/ 	.short	0x0020
        /*0084*/ 	.byte	0x00, 0xf4, 0x21, 0x00


	//----- nvinfo : EIATTR_KPARAM_INFO
	.align		4
.L_27:
        /*0088*/ 	.byte	0x04, 0x17
        /*008a*/ 	.short	(.L_29 - .L_28)
.L_28:
        /*008c*/ 	.word	0x00000000
        /*0090*/ 	.short	0x0003
        /*0092*/ 	.short	0x0018
        /*0094*/ 	.byte	0x00, 0xf4, 0x21, 0x00


	//----- nvinfo : EIATTR_KPARAM_INFO
	.align		4
.L_29:
        /*0098*/ 	.byte	0x04, 0x17
        /*009a*/ 	.short	(.L_31 - .L_30)
.L_30:
        /*009c*/ 	.word	0x00000000
        /*00a0*/ 	.short	0x0002
        /*00a2*/ 	.short	0x0010
        /*00a4*/ 	.byte	0x00, 0xf4, 0x21, 0x00


	//----- nvinfo : EIATTR_KPARAM_INFO
	.align		4
.L_31:
        /*00a8*/ 	.byte	0x04, 0x17
        /*00aa*/ 	.short	(.L_33 - .L_32)
.L_32:
        /*00ac*/ 	.word	0x00000000
        /*00b0*/ 	.short	0x0001
        /*00b2*/ 	.short	0x0008
        /*00b4*/ 	.byte	0x00, 0xf4, 0x21, 0x00


	//----- nvinfo : EIATTR_KPARAM_INFO
	.align		4
.L_33:
        /*00b8*/ 	.byte	0x04, 0x17
        /*00ba*/ 	.short	(.L_35 - .L_34)
.L_34:
        /*00bc*/ 	.word	0x00000000
        /*00c0*/ 	.short	0x0000
        /*00c2*/ 	.short	0x0000
        /*00c4*/ 	.byte	0x00, 0xf4, 0x21, 0x00


	//----- nvinfo : EIATTR_SPARSE_MMA_MASK
	.align		4
.L_35:
        /*00c8*/ 	.byte	0x03, 0x50
        /*00ca*/ 	.short	0x0000


	//----- nvinfo : EIATTR_MAXREG_COUNT
	.align		4
        /*00cc*/ 	.byte	0x03, 0x1b
        /*00ce*/ 	.short	0x00ff


	//----- nvinfo : EIATTR_EXIT_INSTR_OFFSETS
	.align		4
        /*00d0*/ 	.byte	0x04, 0x1c
        /*00d2*/ 	.short	(.L_37 - .L_36)


	//   ....[0]....
.L_36:
        /*00d4*/ 	.word	0x00000a60


	//   ....[1]....
        /*00d8*/ 	.word	0x00000a80


	//----- nvinfo : EIATTR_REQNTID
	.align		4
.L_37:
        /*00dc*/ 	.byte	0x04, 0x10
        /*00de*/ 	.short	(.L_39 - .L_38)
.L_38:
        /*00e0*/ 	.word	0x00000080
        /*00e4*/ 	.word	0x00000001
        /*00e8*/ 	.word	0x00000001


	//----- nvinfo : EIATTR_CBANK_PARAM_SIZE
	.align		4
.L_39:
        /*00ec*/ 	.byte	0x03, 0x19
        /*00ee*/ 	.short	0x005c


	//----- nvinfo : EIATTR_PARAM_CBANK
	.align		4
        /*00f0*/ 	.byte	0x04, 0x0a
        /*00f2*/ 	.short	(.L_41 - .L_40)
	.align		4
.L_40:
        /*00f4*/ 	.word	index@(.nv.constant0.triton_poi_fused__native_batch_norm_legit_no_training_cat_relu_unfold_0)
        /*00f8*/ 	.short	0x0210
        /*00fa*/ 	.short	0x005c


	//----- nvinfo : EIATTR_SW_WAR
	.align		4
.L_41:
        /*00fc*/ 	.byte	0x04, 0x36
        /*00fe*/ 	.short	(.L_43 - .L_42)
.L_42:
        /*0100*/ 	.word	0x00000008
.L_43:


//--------------------- .nv.callgraph             --------------------------
	.section	.nv.callgraph,"",@"SHT_CUDA_CALLGRAPH"
	.align	4
	.sectionentsize	8
	.align		4
        /*0000*/ 	.word	0x00000000
	.align		4
        /*0004*/ 	.word	0xffffffff
	.align		4
        /*0008*/ 	.word	0x00000000
	.align		4
        /*000c*/ 	.word	0xfffffffe
	.align		4
        /*0010*/ 	.word	0x00000000
	.align		4
        /*0014*/ 	.word	0xfffffffd
	.align		4
        /*0018*/ 	.word	0x00000000
	.align		4
        /*001c*/ 	.word	0xfffffffc


//--------------------- .nv.constant4             --------------------------
	.section	.nv.constant4,"a",@progbits
	.align	8
	.align		8
.nv.constant4:
        /*0000*/ 	.dword	_$_str
	.align		8
        /*0008*/ 	.dword	_$_str_$_2


//--------------------- .text.triton_poi_fused__native_batch_norm_legit_no_training_cat_relu_unfold_0 --------------------------
	.section	.text.triton_poi_fused__native_batch_norm_legit_no_training_cat_relu_unfold_0,"ax",@progbits
	.align	128
        .global         triton_poi_fused__native_batch_norm_legit_no_training_cat_relu_unfold_0
        .type           triton_poi_fused__native_batch_norm_legit_no_training_cat_relu_unfold_0,@function
        .size           triton_poi_fused__native_batch_norm_legit_no_training_cat_relu_unfold_0,(.L_x_1 - triton_poi_fused__native_batch_norm_legit_no_training_cat_relu_unfold_0)
        .other          triton_poi_fused__native_batch_norm_legit_no_training_cat_relu_unfold_0,@"STO_CUDA_ENTRY STV_DEFAULT"
triton_poi_fused__native_batch_norm_legit_no_training_cat_relu_unfold_0:
.text.triton_poi_fused__native_batch_norm_legit_no_training_cat_relu_unfold_0:
[----:B------:R-:W0:Y:S01]  /*0000*/  LDC R1, c[0x0][0x28] ;  /* 0x00000a00ff017b82 */ /* 0x000e220000000800 */
[----:B------:R-:W1:Y:S07]  /*0010*/  S2R R0, SR_TID.X ;  /* 0x0000000000007919 */ /* 0x000e6e0000002100 */
[----:B------:R-:W2:Y:S01]  /*0020*/  LDC.64 R8, c[0x0][0x220] ;  /* 0x00008800ff087b82 */ /* 0x000ea20000000a00 */
[----:B------:R-:W-:Y:S01]  /*0030*/  ULDC.64 UR4, c[0x0][0x208] ;  /* 0x0000820000047ab9 */ /* 0x000fe20000000a00 */
[----:B------:R-:W-:Y:S01]  /*0040*/  CS2R R16, SRZ ;  /* 0x0000000000107805 */ /* 0x000fe2000001ff00 */
[----:B------:R-:W3:Y:S05]  /*0050*/  S2R R5, SR_CTAID.X ;  /* 0x0000000000057919 */ /* 0x000eea0000002500 */
[----:B------:R-:W4:Y:S08]  /*0060*/  LDC.64 R10, c[0x0][0x228] ;  /* 0x00008a00ff0a7b82 */ /* 0x000f300000000a00 */
[----:B------:R-:W5:Y:S08]  /*0070*/  LDC.64 R26, c[0x0][0x240] ;  /* 0x00009000ff1a7b82 */ /* 0x000f700000000a00 */
[----:B------:R-:W2:Y:S01]  /*0080*/  LDC.64 R28, c[0x0][0x238] ;  /* 0x00008e00ff1c7b82 */ /* 0x000ea20000000a00 */
[----:B-1----:R-:W-:Y:S01]  /*0090*/  IMAD.SHL.U32 R0, R0, 0x2, RZ ;  /* 0x0000000200007824 */ /* 0x002fe200078e00ff */
[----:B---3--:R-:W-:-:S04]  /*00a0*/  SHF.R.S32.HI R3, RZ, 0x17, R5 ;  /* 0x00000017ff037819 */ /* 0x008fc80000011405 */
[----:B------:R-:W-:Y:S02]  /*00b0*/  LOP3.LUT R0, R0, 0xfe, RZ, 0xc0, !PT ;  /* 0x000000fe00007812 */ /* 0x000fe400078ec0ff */
[----:B------:R-:W-:-:S03]  /*00c0*/  SGXT R3, R3, 0x1 ;  /* 0x000000010303781a */ /* 0x000fc60000000200 */
[----:B------:R-:W-:-:S05]  /*00d0*/  IMAD R2, R5, 0x100, R0 ;  /* 0x0000010005027824 */ /* 0x000fca00078e0200 */
[CC--:B------:R-:W-:Y:S02]  /*00e0*/  LEA.HI R0, R3.reuse, R2.reuse, RZ, 0x4 ;  /* 0x0000000203007211 */ /* 0x0c0fe400078f20ff */
[----:B------:R-:W-:Y:S02]  /*00f0*/  LEA.HI R5, R3, R2, RZ, 0x2 ;  /* 0x0000000203057211 */ /* 0x000fe400078f10ff */
[----:B------:R-:W-:Y:S02]  /*0100*/  SHF.R.S32.HI R4, RZ, 0x4, R0 ;  /* 0x00000004ff047819 */ /* 0x000fe40000011400 */
[----:B------:R-:W-:Y:S02]  /*0110*/  SHF.R.S32.HI R12, RZ, 0x2, R5 ;  /* 0x00000002ff0c7819 */ /* 0x000fe40000011405 */
[----:B------:R-:W-:Y:S02]  /*0120*/  LEA.HI R3, R4, R4, RZ, 0x2 ;  /* 0x0000000404037211 */ /* 0x000fe400078f10ff */
[----:B------:R-:W-:-:S02]  /*0130*/  LEA.HI R13, R12, R12, RZ, 0x2 ;  /* 0x0000000c0c0d7211 */ /* 0x000fc400078f10ff */
[----:B------:R-:W-:Y:S02]  /*0140*/  LOP3.LUT R7, R3, 0xfffffffc, RZ, 0xc0, !PT ;  /* 0xfffffffc03077812 */ /* 0x000fe400078ec0ff */
[----:B------:R-:W-:Y:S02]  /*0150*/  SHF.R.S32.HI R3, RZ, 0x1f, R2 ;  /* 0x0000001fff037819 */ /* 0x000fe40000011402 */
[----:B------:R-:W-:Y:S01]  /*0160*/  LOP3.LUT R15, R5, 0xfffffffc, RZ, 0xc0, !PT ;  /* 0xfffffffc050f7812 */ /* 0x000fe200078ec0ff */
[----:B------:R-:W-:Y:S01]  /*0170*/  IMAD.IADD R4, R4, 0x1, -R7 ;  /* 0x0000000104047824 */ /* 0x000fe200078e0a07 */
[----:B------:R-:W-:Y:S01]  /*0180*/  LEA.HI R3, R3, R2, RZ, 0x6 ;  /* 0x0000000203037211 */ /* 0x000fe200078f30ff */
[----:B------:R-:W1:Y:S01]  /*0190*/  LDC.64 R6, c[0x0][0x218] ;  /* 0x00008600ff067b82 */ /* 0x000e620000000a00 */
[----:B------:R-:W-:Y:S01]  /*01a0*/  LOP3.LUT R5, R0, 0xfffffff0, RZ, 0xc0, !PT ;  /* 0xfffffff000057812 */ /* 0x000fe200078ec0ff */
[----:B------:R-:W-:Y:S01]  /*01b0*/  VIADD R0, R4, 0xfffffffe ;  /* 0xfffffffe04007836 */ /* 0x000fe20000000000 */
[----:B------:R-:W-:Y:S01]  /*01c0*/  LOP3.LUT R3, R3, 0xffffffc0, RZ, 0xc0, !PT ;  /* 0xffffffc003037812 */ /* 0x000fe200078ec0ff */
[----:B------:R-:W-:Y:S01]  /*01d0*/  IMAD.IADD R15, R2, 0x1, -R15 ;  /* 0x00000001020f7824 */ /* 0x000fe200078e0a0f */
[----:B------:R-:W-:-:S02]  /*01e0*/  LOP3.LUT R13, R13, 0xfffffffc, RZ, 0xc0, !PT ;  /* 0xfffffffc0d0d7812 */ /* 0x000fc400078ec0ff */
[----:B------:R-:W-:Y:S01]  /*01f0*/  IADD3 R3, R3, R2, -R5 ;  /* 0x0000000203037210 */ /* 0x000fe20007ffe805 */
[----:B------:R-:W-:Y:S01]  /*0200*/  HFMA2.MMA R5, -RZ, RZ, 0, 0 ;  /* 0x00000000ff057435 */ /* 0x000fe200000001ff */
[----:B------:R-:W-:Y:S01]  /*0210*/  ISETP.GE.AND P3, PT, R4, 0x2, PT ;  /* 0x000000020400780c */ /* 0x000fe20003f66270 */
[C---:B------:R-:W-:Y:S01]  /*0220*/  IMAD R15, R0.reuse, 0x4, R15 ;  /* 0x00000004000f7824 */ /* 0x040fe200078e020f */
[----:B------:R-:W-:Y:S01]  /*0230*/  IADD3 R13, R12, -R13, RZ ;  /* 0x8000000d0c0d7210 */ /* 0x000fe20007ffe0ff */
[----:B------:R-:W-:Y:S01]  /*0240*/  IMAD R3, R0, 0x10, R3 ;  /* 0x0000001000037824 */ /* 0x000fe200078e0203 */
[----:B------:R-:W-:Y:S01]  /*0250*/  ISETP.LT.AND P1, PT, R2, 0x100, !P3 ;  /* 0x000001000200780c */ /* 0x000fe20005f21270 */
[----:B----4-:R-:W-:Y:S01]  /*0260*/  IMAD.WIDE R20, R15, 0x4, R10 ;  /* 0x000000040f147825 */ /* 0x010fe200078e020a */
[----:B------:R-:W-:Y:S01]  /*0270*/  LEA R13, R4, R13, 0x2 ;  /* 0x0000000d040d7211 */ /* 0x000fe200078e10ff */
[----:B------:R-:W3:Y:S01]  /*0280*/  LDC.64 R10, c[0x0][0x230] ;  /* 0x00008c00ff0a7b82 */ /* 0x000ee20000000a00 */
[----:B------:R-:W-:Y:S01]  /*0290*/  ISETP.GE.AND P0, PT, R2, 0x100, PT ;  /* 0x000001000200780c */ /* 0x000fe20003f06270 */
[----:B------:R-:W-:-:S02]  /*02a0*/  VIADD R3, R3, 0x20 ;  /* 0x0000002003037836 */ /* 0x000fc40000000000 */
[----:B--2---:R-:W-:Y:S01]  /*02b0*/  IMAD.WIDE R18, R13, 0x4, R8 ;  /* 0x000000040d127825 */ /* 0x004fe200078e0208 */
[----:B------:R-:W-:Y:S02]  /*02c0*/  CS2R R12, SRZ ;  /* 0x00000000000c7805 */ /* 0x000fe4000001ff00 */
[----:B------:R-:W-:Y:S02]  /*02d0*/  ISETP.GT.AND P2, PT, R4, 0x1, !P0 ;  /* 0x000000010400780c */ /* 0x000fe40004744270 */
[----:B------:R-:W-:Y:S01]  /*02e0*/  CS2R R8, SRZ ;  /* 0x0000000000087805 */ /* 0x000fe2000001ff00 */
[--C-:B-1----:R-:W-:Y:S01]  /*02f0*/  IMAD.WIDE R24, R3, 0x4, R6.reuse ;  /* 0x0000000403187825 */ /* 0x102fe200078e0206 */
[----:B------:R-:W2:Y:S03]  /*0300*/  @P1 LDG.E.EL R5, desc[UR4][R18.64] ;  /* 0x0000000412051981 */ /* 0x000ea6000c2e1900 */
[----:B------:R-:W-:-:S04]  /*0310*/  IMAD.WIDE R6, R2, 0x4, R6 ;  /* 0x0000000402067825 */ /* 0x000fc800078e0206 */
[----:B------:R-:W-:Y:S01]  /*0320*/  IMAD.MOV.U32 R3, RZ, RZ, RZ ;  /* 0x000000ffff037224 */ /* 0x000fe200078e00ff */
[----:B------:R1:W4:Y:S04]  /*0330*/  @P1 LDG.E.64 R12, desc[UR4][R6.64] ;  /* 0x00000004060c1981 */ /* 0x000328000c1e1b00 */
[----:B------:R-:W4:Y:S04]  /*0340*/  @P2 LDG.E.EL.64 R8, desc[UR4][R20.64] ;  /* 0x0000000414082981 */ /* 0x000f28000c2e1b00 */
[----:B------:R1:W4:Y:S04]  /*0350*/  @P1 LDG.E.EL R3, desc[UR4][R18.64] ;  /* 0x0000000412031981 */ /* 0x000328000c2e1900 */
[----:B------:R1:W4:Y:S01]  /*0360*/  @P2 LDG.E.64 R16, desc[UR4][R24.64] ;  /* 0x0000000418102981 */ /* 0x000322000c1e1b00 */
[----:B------:R-:W-:Y:S01]  /*0370*/  CS2R R14, SRZ ;  /* 0x00000000000e7805 */ /* 0x000fe2000001ff00 */
[----:B---3--:R-:W-:Y:S01]  /*0380*/  IMAD.WIDE R22, R2, 0x4, R10 ;  /* 0x0000000402167825 */ /* 0x008fe200078e020a */
[----:B------:R-:W-:-:S03]  /*0390*/  MOV R0, RZ ;  /* 0x000000ff00007202 */ /* 0x000fc60000000f00 */
[C---:B-----5:R-:W-:Y:S01]  /*03a0*/  IMAD.WIDE R26, R4.reuse, 0x4, R26 ;  /* 0x00000004041a7825 */ /* 0x060fe200078e021a */
[----:B------:R3:W5:Y:S01]  /*03b0*/  @!P0 LDG.E.64 R14, desc[UR4][R22.64] ;  /* 0x00000004160e8981 */ /* 0x000762000c1e1b00 */
[----:B-1----:R-:W-:Y:S01]  /*03c0*/  CS2R R6, SRZ ;  /* 0x0000000000067805 */ /* 0x002fe2000001ff00 */
[----:B------:R-:W1:Y:S02]  /*03d0*/  LDC.64 R18, c[0x0][0x210] ;  /* 0x00008400ff127b82 */ /* 0x000e640000000a00 */
[----:B------:R-:W5:Y:S04]  /*03e0*/  @!P0 LDG.E.EL R0, desc[UR4][R26.64] ;  /* 0x000000041a008981 */ /* 0x000f68000c2e1900 */
[----:B------:R1:W5:Y:S02]  /*03f0*/  @!P0 LDG.E.EL R6, desc[UR4][R26.64] ;  /* 0x000000041a068981 */ /* 0x000364000c2e1900 */
[----:B0-----:R-:W0:Y:S08]  /*0400*/  LDC.64 R20, c[0x0][0x248] ;  /* 0x00009200ff147b82 */ /* 0x001e300000000a00 */
[----:B------:R-:W0:Y:S01]  /*0410*/  LDC.64 R10, c[0x0][0x250] ;  /* 0x00009400ff0a7b82 */ /* 0x000e220000000a00 */
[----:B------:R-:W-:Y:S01]  /*0420*/  IMAD.WIDE R28, R4, 0x4, R28 ;  /* 0x00000004041c7825 */ /* 0x000fe200078e021c */
[----:B------:R-:W-:-:S02]  /*0430*/  CS2R R24, SRZ ;  /* 0x0000000000187805 */ /* 0x000fc4000001ff00 */
[----:B---3--:R-:W-:Y:S02]  /*0440*/  CS2R R22, SRZ ;  /* 0x0000000000167805 */ /* 0x008fe4000001ff00 */
[----:B------:R-:W3:Y:S01]  /*0450*/  @!P0 LDG.E.EL R7, desc[UR4][R28.64] ;  /* 0x000000041c078981 */ /* 0x000ee2000c2e1900 */
[----:B-1----:R-:W-:-:S03]  /*0460*/  IMAD.WIDE R18, R2, 0x4, R18 ;  /* 0x0000000402127825 */ /* 0x002fc600078e0212 */
[----:B------:R1:W3:Y:S01]  /*0470*/  @!P0 LDG.E.EL R24, desc[UR4][R28.64] ;  /* 0x000000041c188981 */ /* 0x0002e2000c2e1900 */
[----:B------:R-:W-:-:S03]  /*0480*/  CS2R R26, SRZ ;  /* 0x00000000001a7805 */ /* 0x000fc6000001ff00 */
[----:B------:R-:W3:Y:S01]  /*0490*/  @!P0 LDG.E.64 R22, desc[UR4][R18.64] ;  /* 0x0000000412168981 */ /* 0x000ee2000c1e1b00 */
[----:B0-----:R-:W-:-:S04]  /*04a0*/  IMAD.WIDE R20, R4, 0x4, R20 ;  /* 0x0000000404147825 */ /* 0x001fc800078e0214 */
[----:B-1----:R-:W-:Y:S01]  /*04b0*/  IMAD.MOV.U32 R28, RZ, RZ, RZ ;  /* 0x000000ffff1c7224 */ /* 0x002fe200078e00ff */
[----:B------:R-:W3:Y:S01]  /*04c0*/  @!P0 LDG.E.EL R25, desc[UR4][R20.64] ;  /* 0x0000000414198981 */ /* 0x000ee2000c2e1900 */
[----:B------:R-:W-:-:S03]  /*04d0*/  IMAD.WIDE R10, R4, 0x4, R10 ;  /* 0x00000004040a7825 */ /* 0x000fc600078e020a */
[----:B------:R-:W3:Y:S04]  /*04e0*/  @!P0 LDG.E.EL R26, desc[UR4][R20.64] ;  /* 0x00000004141a8981 */ /* 0x000ee8000c2e1900 */
[----:B------:R-:W3:Y:S04]  /*04f0*/  @!P0 LDG.E.EL R28, desc[UR4][R10.64] ;  /* 0x000000040a1c8981 */ /* 0x000ee8000c2e1900 */
[----:B------:R5:W3:Y:S01]  /*0500*/  @!P0 LDG.E.EL R27, desc[UR4][R10.64] ;  /* 0x000000040a1b8981 */ /* 0x000ae2000c2e1900 */
[----:B--2---:R-:W-:Y:S02]  /*0510*/  SEL R5, R5, RZ, P1 ;  /* 0x000000ff05057207 */ /* 0x004fe40000800000 */
[----:B----4-:R-:W-:-:S05]  /*0520*/  SEL R12, R12, RZ, P1 ;  /* 0x000000ff0c0c7207 */ /* 0x010fca0000800000 */
[----:B------:R-:W-:Y:S01]  /*0530*/  FADD R4, R12, R5 ;  /* 0x000000050c047221 */ /* 0x000fe20000000000 */
[----:B------:R-:W-:Y:S02]  /*0540*/  SEL R12, R13, RZ, P1 ;  /* 0x000000ff0d0c7207 */ /* 0x000fe40000800000 */
[----:B------:R-:W-:Y:S02]  /*0550*/  SEL R3, R3, RZ, P1 ;  /* 0x000000ff03037207 */ /* 0x000fe40000800000 */
[----:B------:R-:W-:Y:S02]  /*0560*/  SEL R8, R8, RZ, P2 ;  /* 0x000000ff08087207 */ /* 0x000fe40001000000 */
[----:B------:R-:W-:Y:S01]  /*0570*/  SEL R29, R16, RZ, P2 ;  /* 0x000000ff101d7207 */ /* 0x000fe20001000000 */
[----:B------:R-:W-:Y:S01]  /*0580*/  FADD R5, R12, R3 ;  /* 0x000000030c057221 */ /* 0x000fe20000000000 */
[----:B------:R-:W-:-:S03]  /*0590*/  HFMA2.MMA R3, -RZ, RZ, 1.875, 0 ;  /* 0x3f800000ff037435 */ /* 0x000fc600000001ff */
[----:B------:R-:W-:Y:S01]  /*05a0*/  @P3 FADD R4, R29, R8 ;  /* 0x000000081d043221 */ /* 0x000fe20000000000 */
[----:B------:R-:W-:Y:S02]  /*05b0*/  SEL R8, R17, RZ, P2 ;  /* 0x000000ff11087207 */ /* 0x000fe40001000000 */
[----:B------:R-:W-:Y:S02]  /*05c0*/  SEL R9, R9, RZ, P2 ;  /* 0x000000ff09097207 */ /* 0x000fe40001000000 */
[----:B------:R-:W-:-:S03]  /*05d0*/  FSETP.GE.AND P1, PT, R4, RZ, PT ;  /* 0x000000ff0400720b */ /* 0x000fc60003f26000 */
[----:B------:R-:W-:Y:S01]  /*05e0*/  @P3 FADD R5, R8, R9 ;  /* 0x0000000908053221 */ /* 0x000fe20000000000 */
[----:B------:R-:W-:-:S05]  /*05f0*/  FSEL R9, R3, -1, P1 ;  /* 0xbf80000003097808 */ /* 0x000fca0000800000 */
[-C--:B-----5:R-:W-:Y:S01]  /*0600*/  FMUL R10, R9, R14.reuse ;  /* 0x0000000e090a7220 */ /* 0x0a0fe20000400000 */
[----:B------:R-:W-:Y:S01]  /*0610*/  FSETP.GE.AND P1, PT, R5, RZ, PT ;  /* 0x000000ff0500720b */ /* 0x000fe20003f26000 */
[----:B------:R-:W-:Y:S02]  /*0620*/  FMUL R11, R4, R9 ;  /* 0x00000009040b7220 */ /* 0x000fe40000400000 */
[----:B------:R-:W-:Y:S01]  /*0630*/  FFMA R10, R9, R14, -R10 ;  /* 0x0000000e090a7223 */ /* 0x000fe2000000080a */
[----:B------:R-:W-:-:S03]  /*0640*/  FSEL R8, R3, -1, P1 ;  /* 0xbf80000003087808 */ /* 0x000fc60000800000 */
[----:B------:R-:W-:Y:S02]  /*0650*/  FMUL R10, R10, R11 ;  /* 0x0000000b0a0a7220 */ /* 0x000fe40000400000 */
[-C--:B------:R-:W-:Y:S02]  /*0660*/  FMUL R9, R8, R15.reuse ;  /* 0x0000000f08097220 */ /* 0x080fe40000400000 */
[----:B------:R-:W-:Y:S02]  /*0670*/  FMUL R10, R10, 1.4426950216293334961 ;  /* 0x3fb8aa3b0a0a7820 */ /* 0x000fe40000400000 */
[----:B------:R-:W-:Y:S01]  /*0680*/  FFMA R9, R8, R15, -R9 ;  /* 0x0000000f08097223 */ /* 0x000fe20000000809 */
[----:B------:R-:W-:Y:S02]  /*0690*/  FMUL R8, R5, R8 ;  /* 0x0000000805087220 */ /* 0x000fe40000400000 */
[----:B------:R-:W-:Y:S02]  /*06a0*/  FSETP.GEU.AND P1, PT, R10, -126, PT ;  /* 0xc2fc00000a00780b */ /* 0x000fe40003f2e000 */
[----:B------:R-:W-:-:S04]  /*06b0*/  FMUL R8, R9, R8 ;  /* 0x0000000809087220 */ /* 0x000fc80000400000 */
[----:B------:R-:W-:-:S05]  /*06c0*/  FMUL R8, R8, 1.4426950216293334961 ;  /* 0x3fb8aa3b08087820 */ /* 0x000fca0000400000 */
[----:B------:R-:W-:Y:S02]  /*06d0*/  FSETP.GEU.AND P4, PT, R8, -126, PT ;  /* 0xc2fc00000800780b */ /* 0x000fe40003f8e000 */
[----:B------:R-:W-:-:S04]  /*06e0*/  @!P1 FMUL R10, R10, 0.5 ;  /* 0x3f0000000a0a9820 */ /* 0x000fc80000400000 */
[----:B------:R-:W0:Y:S01]  /*06f0*/  MUFU.EX2 R14, R10 ;  /* 0x0000000a000e7308 */ /* 0x000e220000000800 */
[----:B------:R-:W-:-:S06]  /*0700*/  FADD R9, R0, 9.9999997473787516356e-06 ;  /* 0x3727c5ac00097421 */ /* 0x000fcc0000000000 */
[----:B------:R-:W-:Y:S01]  /*0710*/  @!P4 FMUL R8, R8, 0.5 ;  /* 0x3f0000000808c820 */ /* 0x000fe20000400000 */
[----:B------:R-:W-:-:S03]  /*0720*/  FADD R11, R6, 9.9999997473787516356e-06 ;  /* 0x3727c5ac060b7421 */ /* 0x000fc60000000000 */
[----:B------:R-:W1:Y:S01]  /*0730*/  MUFU.EX2 R0, R8 ;  /* 0x0000000800007308 */ /* 0x000e620000000800 */
[----:B0-----:R-:W-:-:S07]  /*0740*/  @!P1 FMUL R14, R14, R14 ;  /* 0x0000000e0e0e9220 */ /* 0x001fce0000400000 */
[----:B------:R-:W0:Y:S01]  /*0750*/  MUFU.SQRT R12, R11 ;  /* 0x0000000b000c7308 */ /* 0x000e220000002000 */
[C---:B------:R-:W-:Y:S02]  /*0760*/  FSETP.GT.AND P6, PT, R14.reuse, 8.50705917302346158658e+37, PT ;  /* 0x7e8000000e00780b */ /* 0x040fe40003fc4000 */
[----:B------:R-:W-:-:S05]  /*0770*/  FSETP.GEU.AND P5, PT, R14, 1.175494350822287508e-38, PT ;  /* 0x008000000e00780b */ /* 0x000fca0003fae000 */
[----:B------:R2:W4:Y:S01]  /*0780*/  MUFU.SQRT R13, R9 ;  /* 0x00000009000d7308 */ /* 0x0005220000002000 */
[----:B-1----:R-:W-:-:S05]  /*0790*/  @!P4 FMUL R0, R0, R0 ;  /* 0x000000000000c220 */ /* 0x002fca0000400000 */
[----:B------:R-:W-:Y:S01]  /*07a0*/  FSETP.GT.AND P1, PT, R0, 8.50705917302346158658e+37, PT ;  /* 0x7e8000000000780b */ /* 0x000fe20003f24000 */
[----:B------:R-:W-:Y:S01]  /*07b0*/  @P6 FMUL R14, R14, 0.25 ;  /* 0x3e8000000e0e6820 */ /* 0x000fe20000400000 */
[----:B0-----:R-:W-:Y:S01]  /*07c0*/  FSETP.GT.AND P6, PT, R12, 8.50705917302346158658e+37, PT ;  /* 0x7e8000000c00780b */ /* 0x001fe20003fc4000 */
[----:B--2---:R-:W0:Y:S01]  /*07d0*/  LDC.64 R8, c[0x0][0x258] ;  /* 0x00009600ff087b82 */ /* 0x004e220000000a00 */
[----:B------:R-:W-:Y:S01]  /*07e0*/  FSETP.GEU.AND P4, PT, R0, 1.175494350822287508e-38, PT ;  /* 0x008000000000780b */ /* 0x000fe20003f8e000 */
[----:B------:R-:W-:Y:S01]  /*07f0*/  @!P5 FMUL R14, R14, 16777216 ;  /* 0x4b8000000e0ed820 */ /* 0x000fe20000400000 */
[----:B------:R-:W-:Y:S02]  /*0800*/  FSETP.GEU.AND P5, PT, R12, 1.175494350822287508e-38, PT ;  /* 0x008000000c00780b */ /* 0x000fe40003fae000 */
[C---:B----4-:R-:W-:Y:S02]  /*0810*/  FSETP.GT.AND P3, PT, R13.reuse, 8.50705917302346158658e+37, PT ;  /* 0x7e8000000d00780b */ /* 0x050fe40003f64000 */
[----:B------:R-:W-:-:S03]  /*0820*/  FSETP.GEU.AND P2, PT, R13, 1.175494350822287508e-38, PT ;  /* 0x008000000d00780b */ /* 0x000fc60003f4e000 */
[----:B------:R-:W-:Y:S01]  /*0830*/  @P1 FMUL R0, R0, 0.25 ;  /* 0x3e80000000001820 */ /* 0x000fe20000400000 */
[----:B------:R-:W1:Y:S01]  /*0840*/  MUFU.RCP R11, R14 ;  /* 0x0000000e000b7308 */ /* 0x000e620000001000 */
[----:B------:R-:W-:Y:S02]  /*0850*/  @P6 FMUL R12, R12, 0.25 ;  /* 0x3e8000000c0c6820 */ /* 0x000fe40000400000 */
[----:B------:R-:W-:Y:S02]  /*0860*/  @!P4 FMUL R0, R0, 16777216 ;  /* 0x4b8000000000c820 */ /* 0x000fe40000400000 */
[----:B------:R-:W-:Y:S02]  /*0870*/  @!P5 FMUL R12, R12, 16777216 ;  /* 0x4b8000000c0cd820 */ /* 0x000fe40000400000 */
[----:B------:R-:W-:Y:S01]  /*0880*/  @P3 FMUL R13, R13, 0.25 ;  /* 0x3e8000000d0d3820 */ /* 0x000fe20000400000 */
[----:B------:R-:W2:Y:S03]  /*0890*/  MUFU.RCP R15, R0 ;  /* 0x00000000000f7308 */ /* 0x000ea60000001000 */
[----:B------:R-:W-:-:S05]  /*08a0*/  @!P2 FMUL R13, R13, 16777216 ;  /* 0x4b8000000d0da820 */ /* 0x000fca0000400000 */
[----:B------:R4:W5:Y:S01]  /*08b0*/  MUFU.RCP R6, R13 ;  /* 0x0000000d00067308 */ /* 0x0009620000001000 */
[----:B-1----:R-:W-:Y:S02]  /*08c0*/  FMUL R17, R14, R11 ;  /* 0x0000000b0e117220 */ /* 0x002fe40000400000 */
[----:B------:R-:W1:Y:S05]  /*08d0*/  LDC.64 R10, c[0x0][0x260] ;  /* 0x00009800ff0a7b82 */ /* 0x000e6a0000000a00 */
[----:B------:R-:W0:Y:S01]  /*08e0*/  MUFU.RCP R12, R12 ;  /* 0x0000000c000c7308 */ /* 0x000e220000001000 */
[C---:B----4-:R-:W-:Y:S02]  /*08f0*/  FSEL R13, R3.reuse, 0.25, !P3 ;  /* 0x3e800000030d7808 */ /* 0x050fe40005800000 */
[----:B------:R-:W-:-:S02]  /*0900*/  FSEL R3, R3, 0.25, !P6 ;  /* 0x3e80000003037808 */ /* 0x000fc40007000000 */
[----:B---3--:R-:W-:Y:S01]  /*0910*/  LOP3.LUT R14, R7, 0x80000000, RZ, 0x3c, !PT ;  /* 0x80000000070e7812 */ /* 0x008fe200078e3cff */
[----:B------:R-:W-:Y:S01]  /*0920*/  @!P2 FMUL R13, R13, 16777216 ;  /* 0x4b8000000d0da820 */ /* 0x000fe20000400000 */
[----:B------:R-:W-:Y:S01]  /*0930*/  LOP3.LUT R7, R24, 0x80000000, RZ, 0x3c, !PT ;  /* 0x8000000018077812 */ /* 0x000fe200078e3cff */
[----:B------:R-:W-:Y:S01]  /*0940*/  @!P5 FMUL R3, R3, 16777216 ;  /* 0x4b8000000303d820 */ /* 0x000fe20000400000 */
[----:B--2---:R-:W-:Y:S01]  /*0950*/  FMUL R0, R0, R15 ;  /* 0x0000000f00007220 */ /* 0x004fe20000400000 */
[----:B-----5:R-:W-:Y:S01]  /*0960*/  FMUL R13, R6, R13 ;  /* 0x0000000d060d7220 */ /* 0x020fe20000400000 */
[----:B------:R-:W-:Y:S02]  /*0970*/  FFMA R14, R17, R22, R14 ;  /* 0x00000016110e7223 */ /* 0x000fe4000000000e */
[----:B------:R-:W-:Y:S01]  /*0980*/  FFMA R0, R0, R23, R7 ;  /* 0x0000001700007223 */ /* 0x000fe20000000007 */
[----:B0-----:R-:W-:Y:S01]  /*0990*/  FMUL R3, R12, R3 ;  /* 0x000000030c037220 */ /* 0x001fe20000400000 */
[----:B------:R-:W-:-:S03]  /*09a0*/  FMUL R13, R14, R13 ;  /* 0x0000000d0e0d7220 */ /* 0x000fc60000400000 */
[----:B------:R-:W-:Y:S01]  /*09b0*/  FMUL R0, R0, R3 ;  /* 0x0000000300007220 */ /* 0x000fe20000400000 */
[----:B------:R-:W-:Y:S01]  /*09c0*/  FFMA R13, R13, R25, R28 ;  /* 0x000000190d0d7223 */ /* 0x000fe2000000001c */
[----:B------:R-:W-:-:S04]  /*09d0*/  IMAD.WIDE R8, R2, 0x4, R8 ;  /* 0x0000000402087825 */ /* 0x000fc800078e0208 */
[----:B------:R-:W-:Y:S01]  /*09e0*/  FFMA R0, R0, R26, R27 ;  /* 0x0000001a00007223 */ /* 0x000fe2000000001b */
[----:B------:R0:W-:Y:S01]  /*09f0*/  @!P0 STG.E.64 desc[UR4][R18.64], R22 ;  /* 0x0000001612008986 */ /* 0x0001e2000c101b04 */
[----:B------:R-:W-:-:S03]  /*0a00*/  FSETP.GEU.AND P1, PT, R13, RZ, PT ;  /* 0x000000ff0d00720b */ /* 0x000fc60003f2e000 */
[----:B------:R-:W-:Y:S01]  /*0a10*/  FSETP.GEU.AND P2, PT, R0, RZ, PT ;  /* 0x000000ff0000720b */ /* 0x000fe20003f4e000 */
[----:B------:R0:W-:Y:S01]  /*0a20*/  @!P0 STG.E.64 desc[UR4][R8.64], R4 ;  /* 0x0000000408008986 */ /* 0x0001e2000c101b04 */
[----:B-1----:R-:W-:Y:S01]  /*0a30*/  IMAD.WIDE R10, R2, 0x4, R10 ;  /* 0x00000004020a7825 */ /* 0x002fe200078e020a */
[----:B------:R-:W-:Y:S02]  /*0a40*/  FSEL R2, R13, RZ, P1 ;  /* 0x000000ff0d027208 */ /* 0x000fe40000800000 */
[----:B------:R-:W-:Y:S01]  /*0a50*/  FSEL R3, R0, RZ, P2 ;  /* 0x000000ff00037208 */ /* 0x000fe20001000000 */
[----:B0-----:R-:W-:Y:S07]  /*0a60*/  @P0 EXIT ;  /* 0x000000000000094d */ /* 0x001fee0003800000 */
[----:B------:R-:W-:Y:S01]  /*0a70*/  STG.E.64 desc[UR4][R10.64], R2 ;  /* 0x000000020a007986 */ /* 0x000fe2000c101b04 */
[----:B------:R-:W-:Y:S05]  /*0a80*/  EXIT ;  /* 0x000000000000794d */ /* 0x000fea0003800000 */
.L_x_0:
[----:B------:R-:W-:-:S00]  /*0a90*/  BRA `(.L_x_0) ;  /* 0xfffffffc00fc7947 */ /* 0x000fc0000383ffff */
[----:B------:R-:W-:-:S00]  /*0aa0*/  NOP ;  /* 0x0000000000007918 */ /* 0x000fc00000000000 */
        /* <DEDUP_REMOVED lines=13> */
.L_x_1:


//--------------------- .nv.global.init           --------------------------
	.section	.nv.global.init,"aw",@progbits
.nv.global.init:
	.type		_$_str,@object
	.size		_$_str,(_$_str_$_2 - _$_str)
_$_str:
        /*0000*/ 	.byte	0x5f, 0x5f, 0x43, 0x55, 0x44, 0x41, 0x5f, 0x46, 0x54, 0x5a, 0x00
	.type		_$_str_$_2,@object
	.size		_$_str_$_2,(.L_1 - _$_str_$_2)
_$_str_$_2:
        /*000b*/ 	.byte	0x5f, 0x5f, 0x43, 0x55, 0x44, 0x41, 0x5f, 0x50, 0x52, 0x45, 0x43, 0x5f, 0x53, 0x51, 0x52, 0x54
        /*001b*/ 	.byte	0x00
.L_1:


//--------------------- .nv.constant0.triton_poi_fused__native_batch_norm_legit_no_training_cat_relu_unfold_0 --------------------------
	.section	.nv.constant0.triton_poi_fused__native_batch_norm_legit_no_training_cat_relu_unfold_0,"a",@progbits
	.sectionflags	@""
	.align	4
.nv.constant0.triton_poi_fused__native_batch_norm_legit_no_training_cat_relu_unfold_0:
	.zero		620
